	.headerflags	@"EF_CUDA_TEXMODE_UNIFIED EF_CUDA_64BIT_ADDRESS EF_CUDA_ACCELERATORS EF_CUDA_SM90 EF_CUDA_VIRTUAL_SM(EF_CUDA_SM90)"
	.elftype	@"ET_EXEC"


//--------------------- .nv.info                  --------------------------
	.section	.nv.info,"",@"SHT_CUDA_INFO"
	.align	4


	//----- nvinfo : EIATTR_REGCOUNT
	.align		4
        /*0000*/ 	.byte	0x04, 0x2f
        /*0002*/ 	.short	(.L_1 - .L_0)
	.align		4
.L_0:
        /*0004*/ 	.word	index@(triton_poi_fused_convolution_relu_12)
        /*0008*/ 	.word	0x00000040


	//----- nvinfo : EIATTR_MIN_STACK_SIZE
	.align		4
.L_1:
        /*000c*/ 	.byte	0x04, 0x12
        /*000e*/ 	.short	(.L_3 - .L_2)
	.align		4
.L_2:
        /*0010*/ 	.word	index@(triton_poi_fused_convolution_relu_12)
        /*0014*/ 	.word	0x00000000


	//----- nvinfo : EIATTR_FRAME_SIZE
	.align		4
.L_3:
        /*0018*/ 	.byte	0x04, 0x11
        /*001a*/ 	.short	(.L_5 - .L_4)
	.align		4
.L_4:
        /*001c*/ 	.word	index@(triton_poi_fused_convolution_relu_12)
        /*0020*/ 	.word	0x00000000


	//----- nvinfo : EIATTR_MIN_STACK_SIZE
	.align		4
.L_5:
        /*0024*/ 	.byte	0x04, 0x12
        /*0026*/ 	.short	(.L_7 - .L_6)
	.align		4
.L_6:
        /*0028*/ 	.word	index@(triton_poi_fused_convolution_relu_12)
        /*002c*/ 	.word	0x00000000
.L_7:


//--------------------- .nv.info.triton_poi_fused_convolution_relu_12 --------------------------
	.section	.nv.info.triton_poi_fused_convolution_relu_12,"",@"SHT_CUDA_INFO"
	.sectionflags	@""
	.align	4


	//----- nvinfo : EIATTR_CUDA_API_VERSION
	.align		4
        /*0000*/ 	.byte	0x04, 0x37
        /*0002*/ 	.short	(.L_9 - .L_8)
.L_8:
        /*0004*/ 	.word	0x0000007c


	//----- nvinfo : EIATTR_KPARAM_INFO
	.align		4
.L_9:
        /*0008*/ 	.byte	0x04, 0x17
        /*000a*/ 	.short	(.L_11 - .L_10)
.L_10:
        /*000c*/ 	.word	0x00000000
        /*0010*/ 	.short	0x0004
        /*0012*/ 	.short	0x001c
        /*0014*/ 	.byte	0x00, 0xf0, 0x11, 0x00


	//----- nvinfo : EIATTR_KPARAM_INFO
	.align		4
.L_11:
        /*0018*/ 	.byte	0x04, 0x17
        /*001a*/ 	.short	(.L_13 - .L_12)
.L_12:
        /*001c*/ 	.word	0x00000000
        /*0020*/ 	.short	0x0003
        /*0022*/ 	.short	0x0018
        /*0024*/ 	.byte	0x00, 0xf0, 0x11, 0x00


	//----- nvinfo : EIATTR_KPARAM_INFO
	.align		4
.L_13:
        /*0028*/ 	.byte	0x04, 0x17
        /*002a*/ 	.short	(.L_15 - .L_14)
.L_14:
        /*002c*/ 	.word	0x00000000
        /*0030*/ 	.short	0x0002
        /*0032*/ 	.short	0x0010
        /*0034*/ 	.byte	0x00, 0xf4, 0x21, 0x00


	//----- nvinfo : EIATTR_KPARAM_INFO
	.align		4
.L_15:
        /*0038*/ 	.byte	0x04, 0x17
        /*003a*/ 	.short	(.L_17 - .L_16)
.L_16:
        /*003c*/ 	.word	0x00000000
        /*0040*/ 	.short	0x0001
        /*0042*/ 	.short	0x0008
        /*0044*/ 	.byte	0x00, 0xf4, 0x21, 0x00


	//----- nvinfo : EIATTR_KPARAM_INFO
	.align		4
.L_17:
        /*0048*/ 	.byte	0x04, 0x17
        /*004a*/ 	.short	(.L_19 - .L_18)
.L_18:
        /*004c*/ 	.word	0x00000000
        /*0050*/ 	.short	0x0000
        /*0052*/ 	.short	0x0000
        /*0054*/ 	.byte	0x00, 0xf4, 0x21, 0x00


	//----- nvinfo : EIATTR_SPARSE_MMA_MASK
	.align		4
.L_19:
        /*0058*/ 	.byte	0x03, 0x50
        /*005a*/ 	.short	0x0000


	//----- nvinfo : EIATTR_MAXREG_COUNT
	.align		4
        /*005c*/ 	.byte	0x03, 0x1b
        /*005e*/ 	.short	0x00ff


	//----- nvinfo : EIATTR_EXIT_INSTR_OFFSETS
	.align		4
        /*0060*/ 	.byte	0x04, 0x1c
        /*0062*/ 	.short	(.L_21 - .L_20)


	//   ....[0]....
.L_20:
        /*0064*/ 	.word	0x000015f0


	//   ....[1]....
        /*0068*/ 	.word	0x00001610


	//----- nvinfo : EIATTR_REQNTID
	.align		4
.L_21:
        /*006c*/ 	.byte	0x04, 0x10
        /*006e*/ 	.short	(.L_23 - .L_22)
.L_22:
        /*0070*/ 	.word	0x00000100
        /*0074*/ 	.word	0x00000001
        /*0078*/ 	.word	0x00000001


	//----- nvinfo : EIATTR_CBANK_PARAM_SIZE
	.align		4
.L_23:
        /*007c*/ 	.byte	0x03, 0x19
        /*007e*/ 	.short	0x0020


	//----- nvinfo : EIATTR_PARAM_CBANK
	.align		4
        /*0080*/ 	.byte	0x04, 0x0a
        /*0082*/ 	.short	(.L_25 - .L_24)
	.align		4
.L_24:
        /*0084*/ 	.word	index@(.nv.constant0.triton_poi_fused_convolution_relu_12)
        /*0088*/ 	.short	0x0210
        /*008a*/ 	.short	0x0020


	//----- nvinfo : EIATTR_SW_WAR
	.align		4
.L_25:
        /*008c*/ 	.byte	0x04, 0x36
        /*008e*/ 	.short	(.L_27 - .L_26)
.L_26:
        /*0090*/ 	.word	0x00000008
.L_27:


//--------------------- .nv.callgraph             --------------------------
	.section	.nv.callgraph,"",@"SHT_CUDA_CALLGRAPH"
	.align	4
	.sectionentsize	8
	.align		4
        /*0000*/ 	.word	0x00000000
	.align		4
        /*0004*/ 	.word	0xffffffff
	.align		4
        /*0008*/ 	.word	0x00000000
	.align		4
        /*000c*/ 	.word	0xfffffffe
	.align		4
        /*0010*/ 	.word	0x00000000
	.align		4
        /*0014*/ 	.word	0xfffffffd
	.align		4
        /*0018*/ 	.word	0x00000000
	.align		4
        /*001c*/ 	.word	0xfffffffc


//--------------------- .text.triton_poi_fused_convolution_relu_12 --------------------------
	.section	.text.triton_poi_fused_convolution_relu_12,"ax",@progbits
	.sectionflags	@"SHF_BARRIERS=1"
	.align	128
        .global         triton_poi_fused_convolution_relu_12
        .type           triton_poi_fused_convolution_relu_12,@function
        .size           triton_poi_fused_convolution_relu_12,(.L_x_1 - triton_poi_fused_convolution_relu_12)
        .other          triton_poi_fused_convolution_relu_12,@"STO_CUDA_ENTRY STV_DEFAULT"
triton_poi_fused_convolution_relu_12:
.text.triton_poi_fused_convolution_relu_12:
[----:B------:R-:W0:Y:S01]  /*0000*/  LDC R1, c[0x0][0x28] ;  /* 0x00000a00ff017b82 */ /* 0x000e220000000800 */
[----:B------:R-:W1:Y:S07]  /*0010*/  S2R R13, SR_TID.X ;  /* 0x00000000000d7919 */ /* 0x000e6e0000002100 */
[----:B------:R-:W2:Y:S01]  /*0020*/  LDC.64 R30, c[0x0][0x210] ;  /* 0x00008400ff1e7b82 */ /* 0x000ea20000000a00 */
[----:B------:R-:W-:Y:S01]  /*0030*/  CS2R R6, SRZ ;  /* 0x0000000000067805 */ /* 0x000fe2000001ff00 */
[----:B------:R-:W-:Y:S01]  /*0040*/  ULDC.64 UR6, c[0x0][0x208] ;  /* 0x0000820000067ab9 */ /* 0x000fe20000000a00 */
[----:B------:R-:W3:Y:S01]  /*0050*/  S2R R15, SR_CTAID.Y ;  /* 0x00000000000f7919 */ /* 0x000ee20000002600 */
[----:B------:R-:W-:-:S02]  /*0060*/  CS2R R8, SRZ ;  /* 0x0000000000087805 */ /* 0x000fc4000001ff00 */
[----:B------:R-:W-:Y:S01]  /*0070*/  CS2R R10, SRZ ;  /* 0x00000000000a7805 */ /* 0x000fe2000001ff00 */
[----:B------:R-:W4:Y:S01]  /*0080*/  S2R R20, SR_CTAID.X ;  /* 0x0000000000147919 */ /* 0x000f220000002500 */
[----:B-1----:R-:W-:Y:S01]  /*0090*/  IMAD.SHL.U32 R0, R13, 0x4, RZ ;  /* 0x000000040d007824 */ /* 0x002fe200078e00ff */
[----:B------:R-:W-:Y:S02]  /*00a0*/  SHF.R.U32.HI R21, RZ, 0x6, R13 ;  /* 0x00000006ff157819 */ /* 0x000fe4000001160d */
[--C-:B---3--:R-:W-:Y:S02]  /*00b0*/  SHF.R.S32.HI R33, RZ, 0x17, R15.reuse ;  /* 0x00000017ff217819 */ /* 0x108fe4000001140f */
[----:B------:R-:W-:Y:S02]  /*00c0*/  LOP3.LUT R0, R0, 0xfc, RZ, 0xc0, !PT ;  /* 0x000000fc00007812 */ /* 0x000fe400078ec0ff */
[----:B------:R-:W-:Y:S01]  /*00d0*/  SGXT R33, R33, 0x1 ;  /* 0x000000012121781a */ /* 0x000fe20000000200 */
[----:B----4-:R-:W-:Y:S01]  /*00e0*/  IMAD.SHL.U32 R20, R20, 0x10, RZ ;  /* 0x0000001014147824 */ /* 0x010fe200078e00ff */
[----:B------:R-:W-:-:S02]  /*00f0*/  PRMT R0, R0, 0x6540, R15 ;  /* 0x0000654000007816 */ /* 0x000fc4000000000f */
[----:B------:R-:W-:Y:S02]  /*0100*/  SGXT.U32 R21, R21, 0x2 ;  /* 0x000000021515781a */ /* 0x000fe40000000000 */
[----:B------:R-:W-:-:S04]  /*0110*/  LEA.HI R2, R33, R0, RZ, 0x8 ;  /* 0x0000000021027211 */ /* 0x000fc800078f40ff */
[----:B------:R-:W-:Y:S02]  /*0120*/  LOP3.LUT R3, R2, 0xffffff00, RZ, 0xc0, !PT ;  /* 0xffffff0002037812 */ /* 0x000fe400078ec0ff */
[----:B------:R-:W-:-:S03]  /*0130*/  SHF.R.S32.HI R2, RZ, 0x8, R2 ;  /* 0x00000008ff027819 */ /* 0x000fc60000011402 */
[----:B------:R-:W-:Y:S01]  /*0140*/  IMAD.IADD R3, R0, 0x1, -R3 ;  /* 0x0000000100037824 */ /* 0x000fe200078e0a03 */
[----:B------:R-:W-:-:S03]  /*0150*/  LOP3.LUT R0, R20, R21, RZ, 0xfc, !PT ;  /* 0x0000001514007212 */ /* 0x000fc600078efcff */
[----:B------:R-:W-:Y:S01]  /*0160*/  IMAD R5, R2, 0x900, R3 ;  /* 0x0000090002057824 */ /* 0x000fe200078e0203 */
[C---:B------:R-:W-:Y:S02]  /*0170*/  ISETP.GE.AND P0, PT, R0.reuse, 0x9, PT ;  /* 0x000000090000780c */ /* 0x040fe40003f06270 */
[----:B------:R-:W-:Y:S01]  /*0180*/  LOP3.LUT R2, R20, 0x4, R21, 0xfe, !PT ;  /* 0x0000000414027812 */ /* 0x000fe200078efe15 */
[--C-:B------:R-:W-:Y:S01]  /*0190*/  IMAD R17, R0, 0x100, R5.reuse ;  /* 0x0000010000117824 */ /* 0x100fe200078e0205 */
[----:B------:R-:W-:Y:S02]  /*01a0*/  LOP3.LUT R3, R20, 0x8, R21, 0xfe, !PT ;  /* 0x0000000814037812 */ /* 0x000fe400078efe15 */
[C---:B------:R-:W-:Y:S01]  /*01b0*/  ISETP.GE.AND P1, PT, R2.reuse, 0x9, PT ;  /* 0x000000090200780c */ /* 0x040fe20003f26270 */
[--C-:B------:R-:W-:Y:S01]  /*01c0*/  IMAD R23, R2, 0x100, R5.reuse ;  /* 0x0000010002177824 */ /* 0x100fe200078e0205 */
[C---:B------:R-:W-:Y:S01]  /*01d0*/  ISETP.GE.AND P2, PT, R3.reuse, 0x9, PT ;  /* 0x000000090300780c */ /* 0x040fe20003f46270 */
[----:B------:R-:W-:Y:S01]  /*01e0*/  IMAD R29, R3, 0x100, R5 ;  /* 0x00000100031d7824 */ /* 0x000fe200078e0205 */
[----:B------:R-:W-:Y:S01]  /*01f0*/  CS2R R4, SRZ ;  /* 0x0000000000047805 */ /* 0x000fe2000001ff00 */
[----:B--2---:R-:W-:Y:S01]  /*0200*/  IMAD.WIDE R2, R17, 0x4, R30 ;  /* 0x0000000411027825 */ /* 0x004fe200078e021e */
[----:B------:R-:W-:-:S03]  /*0210*/  CS2R R24, SRZ ;  /* 0x0000000000187805 */ /* 0x000fc6000001ff00 */
[--C-:B------:R-:W-:Y:S01]  /*0220*/  IMAD.WIDE R22, R23, 0x4, R30.reuse ;  /* 0x0000000417167825 */ /* 0x100fe200078e021e */
[----:B------:R1:W2:Y:S01]  /*0230*/  @!P0 LDG.E.EL.128 R4, desc[UR6][R2.64] ;  /* 0x0000000602048981 */ /* 0x0002a2000c2e1d00 */
[----:B------:R-:W-:Y:S02]  /*0240*/  ISETP.GE.AND P0, PT, R20, RZ, PT ;  /* 0x000000ff1400720c */ /* 0x000fe40003f06270 */
[----:B------:R-:W-:Y:S01]  /*0250*/  CS2R R26, SRZ ;  /* 0x00000000001a7805 */ /* 0x000fe2000001ff00 */
[----:B------:R-:W-:Y:S01]  /*0260*/  VIADD R19, R17, 0xc00 ;  /* 0x00000c0011137836 */ /* 0x000fe20000000000 */
[----:B------:R3:W4:Y:S01]  /*0270*/  @!P1 LDG.E.EL.128 R8, desc[UR6][R22.64] ;  /* 0x0000000616089981 */ /* 0x000722000c2e1d00 */
[----:B------:R-:W-:Y:S01]  /*0280*/  IMAD.WIDE R28, R29, 0x4, R30 ;  /* 0x000000041d1c7825 */ /* 0x000fe200078e021e */
[----:B------:R-:W-:-:S03]  /*0290*/  CS2R R16, SRZ ;  /* 0x0000000000107805 */ /* 0x000fc6000001ff00 */
[----:B------:R-:W-:Y:S01]  /*02a0*/  IMAD.WIDE R30, R19, 0x4, R30 ;  /* 0x00000004131e7825 */ /* 0x000fe200078e021e */
[----:B------:R-:W-:Y:S01]  /*02b0*/  CS2R R18, SRZ ;  /* 0x0000000000127805 */ /* 0x000fe2000001ff00 */
[----:B------:R5:W4:Y:S05]  /*02c0*/  @!P2 LDG.E.EL.128 R24, desc[UR6][R28.64] ;  /* 0x000000061c18a981 */ /* 0x000b2a000c2e1d00 */
[----:B------:R-:W4:Y:S01]  /*02d0*/  @!P0 LDG.E.EL.128 R16, desc[UR6][R30.64] ;  /* 0x000000061e108981 */ /* 0x000f22000c2e1d00 */
[----:B------:R-:W5:Y:S01]  /*02e0*/  S2UR UR5, SR_CgaCtaId ;  /* 0x00000000000579c3 */ /* 0x000f620000008800 */
[----:B-1----:R-:W-:Y:S01]  /*02f0*/  IMAD.SHL.U32 R2, R13, 0x40, RZ ;  /* 0x000000400d027824 */ /* 0x002fe200078e00ff */
[----:B------:R-:W-:-:S04]  /*0300*/  UMOV UR4, 0x400 ;  /* 0x0000040000047882 */ /* 0x000fc80000000000 */
[----:B------:R-:W-:Y:S02]  /*0310*/  LOP3.LUT R12, R2, 0xfc0, RZ, 0xc0, !PT ;  /* 0x00000fc0020c7812 */ /* 0x000fe400078ec0ff */
[----:B------:R-:W1:Y:S02]  /*0320*/  LDC.64 R2, c[0x0][0x218] ;  /* 0x00008600ff027b82 */ /* 0x000e640000000a00 */
[C---:B---3--:R-:W-:Y:S02]  /*0330*/  LOP3.LUT R22, R12.reuse, 0x10, RZ, 0xfc, !PT ;  /* 0x000000100c167812 */ /* 0x048fe400078efcff */
[C---:B------:R-:W-:Y:S02]  /*0340*/  LOP3.LUT R23, R12.reuse, 0x20, RZ, 0xfc, !PT ;  /* 0x000000200c177812 */ /* 0x040fe400078efcff */
[C---:B-----5:R-:W-:Y:S02]  /*0350*/  LOP3.LUT R28, R12.reuse, 0x30, RZ, 0xfc, !PT ;  /* 0x000000300c1c7812 */ /* 0x060fe400078efcff */
[----:B------:R-:W-:Y:S01]  /*0360*/  LOP3.LUT R21, R12, R21, RZ, 0xfc, !PT ;  /* 0x000000150c157212 */ /* 0x000fe200078efcff */
[----:B0-----:R-:W-:-:S06]  /*0370*/  UPRMT UR4, UR5, 0x654, UR4 ;  /* 0x0000065405047896 */ /* 0x001fcc0008000004 */
[----:B------:R-:W-:Y:S02]  /*0380*/  LEA.HI R14, R12, UR4, RZ, 0x1e ;  /* 0x000000040c0e7c11 */ /* 0x000fe4000f8ff0ff */
[----:B------:R-:W-:Y:S02]  /*0390*/  LEA.HI R22, R22, UR4, RZ, 0x1e ;  /* 0x0000000416167c11 */ /* 0x000fe4000f8ff0ff */
[----:B------:R-:W-:Y:S02]  /*03a0*/  LEA.HI R12, R23, UR4, RZ, 0x1e ;  /* 0x00000004170c7c11 */ /* 0x000fe4000f8ff0ff */
[----:B------:R-:W-:Y:S01]  /*03b0*/  LEA.HI R28, R28, UR4, RZ, 0x1e ;  /* 0x000000041c1c7c11 */ /* 0x000fe2000f8ff0ff */
[C---:B------:R-:W-:Y:S02]  /*03c0*/  IMAD R23, R21.reuse, 0x4, R14 ;  /* 0x0000000415177824 */ /* 0x040fe400078e020e */
[C---:B------:R-:W-:Y:S02]  /*03d0*/  IMAD R22, R21.reuse, 0x4, R22 ;  /* 0x0000000415167824 */ /* 0x040fe400078e0216 */
[----:B------:R-:W-:-:S02]  /*03e0*/  IMAD R29, R21, 0x4, R12 ;  /* 0x00000004151d7824 */ /* 0x000fc400078e020c */
[----:B------:R-:W-:Y:S01]  /*03f0*/  IMAD R28, R21, 0x4, R28 ;  /* 0x00000004151c7824 */ /* 0x000fe200078e021c */
[----:B------:R-:W-:-:S04]  /*0400*/  PRMT R0, R13, 0x6540, R15 ;  /* 0x000065400d007816 */ /* 0x000fc8000000000f */
[----:B------:R-:W-:-:S04]  /*0410*/  LEA.HI R33, R33, R0, RZ, 0x8 ;  /* 0x0000000021217211 */ /* 0x000fc800078f40ff */
[----:B------:R-:W-:-:S05]  /*0420*/  LOP3.LUT R33, R33, 0xffffff00, RZ, 0xc0, !PT ;  /* 0xffffff0021217812 */ /* 0x000fca00078ec0ff */
[----:B------:R-:W-:-:S04]  /*0430*/  IMAD.IADD R33, R0, 0x1, -R33 ;  /* 0x0000000100217824 */ /* 0x000fc800078e0a21 */
[----:B-1----:R-:W-:Y:S01]  /*0440*/  IMAD.WIDE R2, R33, 0x4, R2 ;  /* 0x0000000421027825 */ /* 0x002fe200078e0202 */
[----:B--2---:R-:W-:Y:S04]  /*0450*/  STS [R23], R4 ;  /* 0x0000000417007388 */ /* 0x004fe80000000800 */
[----:B------:R0:W-:Y:S04]  /*0460*/  STS [R22+0x40], R5 ;  /* 0x0000400516007388 */ /* 0x0001e80000000800 */
[----:B------:R1:W-:Y:S04]  /*0470*/  STS [R29+0x80], R6 ;  /* 0x000080061d007388 */ /* 0x0003e80000000800 */
[----:B------:R-:W-:Y:S04]  /*0480*/  STS [R28+0xc0], R7 ;  /* 0x0000c0071c007388 */ /* 0x000fe80000000800 */
[----:B----4-:R-:W-:Y:S04]  /*0490*/  STS [R23+0x10], R8 ;  /* 0x0000100817007388 */ /* 0x010fe80000000800 */
[----:B------:R2:W-:Y:S04]  /*04a0*/  STS [R22+0x50], R9 ;  /* 0x0000500916007388 */ /* 0x0005e80000000800 */
[----:B------:R3:W-:Y:S04]  /*04b0*/  STS [R29+0x90], R10 ;  /* 0x0000900a1d007388 */ /* 0x0007e80000000800 */
[----:B------:R-:W-:Y:S04]  /*04c0*/  STS [R28+0xd0], R11 ;  /* 0x0000d00b1c007388 */ /* 0x000fe80000000800 */
[----:B------:R-:W-:Y:S04]  /*04d0*/  STS [R23+0x20], R24 ;  /* 0x0000201817007388 */ /* 0x000fe80000000800 */
[----:B------:R-:W-:Y:S04]  /*04e0*/  STS [R22+0x60], R25 ;  /* 0x0000601916007388 */ /* 0x000fe80000000800 */
[----:B------:R-:W-:Y:S04]  /*04f0*/  STS [R29+0xa0], R26 ;  /* 0x0000a01a1d007388 */ /* 0x000fe80000000800 */
[----:B------:R-:W-:Y:S04]  /*0500*/  STS [R28+0xe0], R27 ;  /* 0x0000e01b1c007388 */ /* 0x000fe80000000800 */
[----:B------:R4:W-:Y:S04]  /*0510*/  STS [R23+0x30], R16 ;  /* 0x0000301017007388 */ /* 0x0009e80000000800 */
[----:B------:R-:W-:Y:S04]  /*0520*/  STS [R22+0x70], R17 ;  /* 0x0000701116007388 */ /* 0x000fe80000000800 */
[----:B------:R5:W-:Y:S04]  /*0530*/  STS [R29+0xb0], R18 ;  /* 0x0000b0121d007388 */ /* 0x000be80000000800 */
[----:B------:R2:W-:Y:S01]  /*0540*/  STS [R28+0xf0], R19 ;  /* 0x0000f0131c007388 */ /* 0x0005e20000000800 */
[----:B------:R-:W-:Y:S06]  /*0550*/  BAR.SYNC.DEFER_BLOCKING 0x0 ;  /* 0x0000000000007b1d */ /* 0x000fec0000010000 */
[----:B0-----:R0:W5:Y:S01]  /*0560*/  LDG.E.EL R5, desc[UR6][R2.64] ;  /* 0x0000000602057981 */ /* 0x001162000c2e1900 */
[----:B------:R-:W-:-:S02]  /*0570*/  LOP3.LUT R0, R13, 0xff, RZ, 0xc0, !PT ;  /* 0x000000ff0d007812 */ /* 0x000fc400078ec0ff */
[----:B------:R-:W-:Y:S02]  /*0580*/  SHF.R.U32.HI R4, RZ, 0x2, R13 ;  /* 0x00000002ff047819 */ /* 0x000fe4000001160d */
[C---:B-1----:R-:W-:Y:S02]  /*0590*/  LOP3.LUT R6, R0.reuse, 0x100, RZ, 0xfc, !PT ;  /* 0x0000010000067812 */ /* 0x042fe400078efcff */
[C---:B--2---:R-:W-:Y:S02]  /*05a0*/  LOP3.LUT R9, R0.reuse, 0x400, RZ, 0xfc, !PT ;  /* 0x0000040000097812 */ /* 0x044fe400078efcff */
[C---:B---3--:R-:W-:Y:S02]  /*05b0*/  LOP3.LUT R10, R0.reuse, 0x500, RZ, 0xfc, !PT ;  /* 0x00000500000a7812 */ /* 0x048fe400078efcff */
[C---:B0-----:R-:W-:Y:S02]  /*05c0*/  LOP3.LUT R2, R0.reuse, 0x600, RZ, 0xfc, !PT ;  /* 0x0000060000027812 */ /* 0x041fe400078efcff */
[----:B------:R-:W-:-:S02]  /*05d0*/  LOP3.LUT R14, R0, 0x700, RZ, 0xfc, !PT ;  /* 0x00000700000e7812 */ /* 0x000fc400078efcff */
[C---:B----4-:R-:W-:Y:S02]  /*05e0*/  LOP3.LUT R16, R0.reuse, 0x800, RZ, 0xfc, !PT ;  /* 0x0000080000107812 */ /* 0x050fe400078efcff */
[C---:B-----5:R-:W-:Y:S02]  /*05f0*/  LOP3.LUT R18, R0.reuse, 0x900, RZ, 0xfc, !PT ;  /* 0x0000090000127812 */ /* 0x060fe400078efcff */
[C---:B------:R-:W-:Y:S02]  /*0600*/  LOP3.LUT R7, R0.reuse, 0x200, RZ, 0xfc, !PT ;  /* 0x0000020000077812 */ /* 0x040fe400078efcff */
[C---:B------:R-:W-:Y:S02]  /*0610*/  LOP3.LUT R8, R0.reuse, 0x300, RZ, 0xfc, !PT ;  /* 0x0000030000087812 */ /* 0x040fe400078efcff */
[C---:B------:R-:W-:Y:S02]  /*0620*/  LOP3.LUT R22, R0.reuse, 0xa00, RZ, 0xfc, !PT ;  /* 0x00000a0000167812 */ /* 0x040fe400078efcff */
[----:B------:R-:W-:-:S02]  /*0630*/  LOP3.LUT R24, R0, 0xb00, RZ, 0xfc, !PT ;  /* 0x00000b0000187812 */ /* 0x000fc400078efcff */
[C---:B------:R-:W-:Y:S02]  /*0640*/  LOP3.LUT R26, R0.reuse, 0xc00, RZ, 0xfc, !PT ;  /* 0x00000c00001a7812 */ /* 0x040fe400078efcff */
[C---:B------:R-:W-:Y:S02]  /*0650*/  LOP3.LUT R28, R0.reuse, 0xd00, RZ, 0xfc, !PT ;  /* 0x00000d00001c7812 */ /* 0x040fe400078efcff */
[C---:B------:R-:W-:Y:S02]  /*0660*/  LOP3.LUT R30, R0.reuse, 0xe00, RZ, 0xfc, !PT ;  /* 0x00000e00001e7812 */ /* 0x040fe400078efcff */
[----:B------:R-:W-:Y:S02]  /*0670*/  LOP3.LUT R32, R0, 0xf00, RZ, 0xfc, !PT ;  /* 0x00000f0000207812 */ /* 0x000fe400078efcff */
[----:B------:R-:W-:Y:S02]  /*0680*/  LOP3.LUT R4, R4, 0x3c, RZ, 0xc0, !PT ;  /* 0x0000003c04047812 */ /* 0x000fe400078ec0ff */
[----:B------:R-:W-:-:S02]  /*0690*/  SHF.R.U32.HI R6, RZ, 0x2, R6 ;  /* 0x00000002ff067819 */ /* 0x000fc40000011606 */
[----:B------:R-:W-:Y:S02]  /*06a0*/  SHF.R.U32.HI R9, RZ, 0x2, R9 ;  /* 0x00000002ff097819 */ /* 0x000fe40000011609 */
[----:B------:R-:W-:Y:S02]  /*06b0*/  SHF.R.U32.HI R10, RZ, 0x2, R10 ;  /* 0x00000002ff0a7819 */ /* 0x000fe4000001160a */
[----:B------:R-:W-:Y:S02]  /*06c0*/  SHF.R.U32.HI R11, RZ, 0x2, R2 ;  /* 0x00000002ff0b7819 */ /* 0x000fe40000011602 */
[----:B------:R-:W-:Y:S02]  /*06d0*/  SHF.R.U32.HI R17, RZ, 0x2, R14 ;  /* 0x00000002ff117819 */ /* 0x000fe4000001160e */
[----:B------:R-:W-:Y:S02]  /*06e0*/  SHF.R.U32.HI R19, RZ, 0x2, R16 ;  /* 0x00000002ff137819 */ /* 0x000fe40000011610 */
        /* <DEDUP_REMOVED lines=8> */
[----:B------:R-:W-:Y:S01]  /*0770*/  SHF.R.U32.HI R33, RZ, 0x2, R32 ;  /* 0x00000002ff217819 */ /* 0x000fe20000011620 */
[----:B------:R-:W-:Y:S01]  /*0780*/  VIADD R3, R4, UR4 ;  /* 0x0000000404037c36 */ /* 0x000fe20008000000 */
[----:B------:R-:W-:Y:S02]  /*0790*/  LOP3.LUT R6, R6, 0x7c, RZ, 0xc0, !PT ;  /* 0x0000007c06067812 */ /* 0x000fe400078ec0ff */
[----:B------:R-:W-:Y:S02]  /*07a0*/  LOP3.LUT R4, R9, 0x13c, RZ, 0xc0, !PT ;  /* 0x0000013c09047812 */ /* 0x000fe400078ec0ff */
[----:B------:R-:W-:Y:S02]  /*07b0*/  LOP3.LUT R10, R10, 0x17c, RZ, 0xc0, !PT ;  /* 0x0000017c0a0a7812 */ /* 0x000fe400078ec0ff */
[----:B------:R-:W-:-:S02]  /*07c0*/  LOP3.LUT R14, R11, 0x1bc, RZ, 0xc0, !PT ;  /* 0x000001bc0b0e7812 */ /* 0x000fc400078ec0ff */
[----:B------:R-:W-:Y:S02]  /*07d0*/  LOP3.LUT R18, R17, 0x1fc, RZ, 0xc0, !PT ;  /* 0x000001fc11127812 */ /* 0x000fe400078ec0ff */
[----:B------:R-:W-:Y:S02]  /*07e0*/  LOP3.LUT R22, R19, 0x23c, RZ, 0xc0, !PT ;  /* 0x0000023c13167812 */ /* 0x000fe400078ec0ff */
[----:B------:R-:W-:Y:S02]  /*07f0*/  LOP3.LUT R24, R21, 0x27c, RZ, 0xc0, !PT ;  /* 0x0000027c15187812 */ /* 0x000fe400078ec0ff */
[----:B------:R-:W-:Y:S02]  /*0800*/  SHF.R.U32.HI R12, RZ, 0x4, R13 ;  /* 0x00000004ff0c7819 */ /* 0x000fe4000001160d */
[----:B------:R-:W-:Y:S02]  /*0810*/  LOP3.LUT R7, R7, 0xbc, RZ, 0xc0, !PT ;  /* 0x000000bc07077812 */ /* 0x000fe400078ec0ff */
[----:B------:R-:W-:-:S02]  /*0820*/  LOP3.LUT R8, R8, 0xfc, RZ, 0xc0, !PT ;  /* 0x000000fc08087812 */ /* 0x000fc400078ec0ff */
[----:B------:R-:W-:Y:S02]  /*0830*/  LOP3.LUT R26, R23, 0x2bc, RZ, 0xc0, !PT ;  /* 0x000002bc171a7812 */ /* 0x000fe400078ec0ff */
[----:B------:R-:W-:Y:S02]  /*0840*/  LOP3.LUT R28, R25, 0x2fc, RZ, 0xc0, !PT ;  /* 0x000002fc191c7812 */ /* 0x000fe400078ec0ff */
[----:B------:R-:W-:Y:S02]  /*0850*/  LOP3.LUT R30, R27, 0x33c, RZ, 0xc0, !PT ;  /* 0x0000033c1b1e7812 */ /* 0x000fe400078ec0ff */
[----:B------:R-:W-:Y:S02]  /*0860*/  LOP3.LUT R32, R29, 0x37c, RZ, 0xc0, !PT ;  /* 0x0000037c1d207812 */ /* 0x000fe400078ec0ff */
[----:B------:R-:W-:Y:S02]  /*0870*/  LOP3.LUT R34, R31, 0x3bc, RZ, 0xc0, !PT ;  /* 0x000003bc1f227812 */ /* 0x000fe400078ec0ff */
[----:B------:R-:W-:Y:S01]  /*0880*/  LOP3.LUT R35, R33, 0x3fc, RZ, 0xc0, !PT ;  /* 0x000003fc21237812 */ /* 0x000fe200078ec0ff */
[----:B------:R-:W-:Y:S01]  /*0890*/  IMAD R16, R0, 0x4, R3 ;  /* 0x0000000400107824 */ /* 0x000fe200078e0203 */
[----:B------:R-:W-:Y:S01]  /*08a0*/  SGXT.U32 R12, R12, 0x4 ;  /* 0x000000040c0c781a */ /* 0x000fe20000000000 */
[----:B------:R-:W-:-:S02]  /*08b0*/  VIADD R3, R6, UR4 ;  /* 0x0000000406037c36 */ /* 0x000fc40008000000 */
[----:B------:R-:W-:Y:S02]  /*08c0*/  VIADD R11, R4, UR4 ;  /* 0x00000004040b7c36 */ /* 0x000fe40008000000 */
[----:B------:R-:W-:Y:S02]  /*08d0*/  VIADD R17, R10, UR4 ;  /* 0x000000040a117c36 */ /* 0x000fe40008000000 */
[----:B------:R-:W-:Y:S02]  /*08e0*/  VIADD R19, R14, UR4 ;  /* 0x000000040e137c36 */ /* 0x000fe40008000000 */
[----:B------:R-:W-:Y:S02]  /*08f0*/  VIADD R21, R18, UR4 ;  /* 0x0000000412157c36 */ /* 0x000fe40008000000 */
[----:B------:R-:W-:Y:S02]  /*0900*/  VIADD R23, R22, UR4 ;  /* 0x0000000416177c36 */ /* 0x000fe40008000000 */
        /* <DEDUP_REMOVED lines=8> */
[----:B------:R-:W-:Y:S01]  /*0990*/  VIADD R39, R35, UR4 ;  /* 0x0000000423277c36 */ /* 0x000fe20008000000 */
[----:B------:R-:W-:Y:S01]  /*09a0*/  LOP3.LUT R2, R12, 0x10, RZ, 0xfc, !PT ;  /* 0x000000100c027812 */ /* 0x000fe200078efcff */
[C---:B------:R-:W-:Y:S01]  /*09b0*/  IMAD R35, R0.reuse, 0x4, R3 ;  /* 0x0000000400237824 */ /* 0x040fe200078e0203 */
[----:B------:R-:W-:Y:S01]  /*09c0*/  LDS R16, [R16] ;  /* 0x0000000010107984 */ /* 0x000fe20000000800 */
[C---:B------:R-:W-:Y:S02]  /*09d0*/  IMAD R3, R0.reuse, 0x4, R11 ;  /* 0x0000000400037824 */ /* 0x040fe400078e020b */
[C---:B------:R-:W-:Y:S02]  /*09e0*/  IMAD R14, R0.reuse, 0x4, R17 ;  /* 0x00000004000e7824 */ /* 0x040fe400078e0211 */
[C---:B------:R-:W-:Y:S01]  /*09f0*/  IMAD R10, R0.reuse, 0x4, R19 ;  /* 0x00000004000a7824 */ /* 0x040fe200078e0213 */
[C---:B------:R-:W-:Y:S01]  /*0a00*/  LEA R22, R0.reuse, UR4, 0x3 ;  /* 0x0000000400167c11 */ /* 0x040fe2000f8e18ff */
[----:B------:R-:W-:-:S02]  /*0a10*/  IMAD R8, R0, 0x4, R21 ;  /* 0x0000000400087824 */ /* 0x000fc400078e0215 */
[C---:B------:R-:W-:Y:S02]  /*0a20*/  IMAD R6, R0.reuse, 0x4, R23 ;  /* 0x0000000400067824 */ /* 0x040fe400078e0217 */
[C---:B------:R-:W-:Y:S02]  /*0a30*/  IMAD R4, R0.reuse, 0x4, R25 ;  /* 0x0000000400047824 */ /* 0x040fe400078e0219 */
[C---:B------:R-:W-:Y:S02]  /*0a40*/  IMAD R7, R0.reuse, 0x4, R7 ;  /* 0x0000000400077824 */ /* 0x040fe400078e0207 */
[C---:B------:R-:W-:Y:S02]  /*0a50*/  IMAD R9, R0.reuse, 0x4, R9 ;  /* 0x0000000400097824 */ /* 0x040fe400078e0209 */
[C---:B------:R-:W-:Y:S02]  /*0a60*/  IMAD R27, R0.reuse, 0x4, R27 ;  /* 0x00000004001b7824 */ /* 0x040fe400078e021b */
[----:B------:R-:W-:-:S02]  /*0a70*/  IMAD R29, R0, 0x4, R29 ;  /* 0x00000004001d7824 */ /* 0x000fc400078e021d */
[C---:B------:R-:W-:Y:S02]  /*0a80*/  IMAD R31, R0.reuse, 0x4, R31 ;  /* 0x00000004001f7824 */ /* 0x040fe400078e021f */
[C---:B------:R-:W-:Y:S02]  /*0a90*/  IMAD R33, R0.reuse, 0x4, R33 ;  /* 0x0000000400217824 */ /* 0x040fe400078e0221 */
[C---:B------:R-:W-:Y:S02]  /*0aa0*/  IMAD R37, R0.reuse, 0x4, R37 ;  /* 0x0000000400257824 */ /* 0x040fe400078e0225 */
[----:B------:R-:W-:Y:S01]  /*0ab0*/  IMAD R39, R0, 0x4, R39 ;  /* 0x0000000400277824 */ /* 0x000fe200078e0227 */
[----:B------:R-:W-:Y:S01]  /*0ac0*/  LEA R21, R2, UR4, 0x3 ;  /* 0x0000000402157c11 */ /* 0x000fe2000f8e18ff */
[----:B------:R-:W-:Y:S04]  /*0ad0*/  LDS R35, [R35+0x400] ;  /* 0x0004000023237984 */ /* 0x000fe80000000800 */
[----:B------:R0:W-:Y:S04]  /*0ae0*/  LDS R18, [R7+0x800] ;  /* 0x0008000007127984 */ /* 0x0001e80000000800 */
[----:B------:R1:W-:Y:S04]  /*0af0*/  LDS R2, [R9+0xc00] ;  /* 0x000c000009027984 */ /* 0x0003e80000000800 */
[----:B------:R-:W-:Y:S04]  /*0b00*/  LDS R3, [R3+0x1000] ;  /* 0x0010000003037984 */ /* 0x000fe80000000800 */
[----:B------:R-:W-:Y:S04]  /*0b10*/  LDS R14, [R14+0x1400] ;  /* 0x001400000e0e7984 */ /* 0x000fe80000000800 */
[----:B------:R-:W-:Y:S04]  /*0b20*/  LDS R10, [R10+0x1800] ;  /* 0x001800000a0a7984 */ /* 0x000fe80000000800 */
[----:B------:R-:W-:Y:S04]  /*0b30*/  LDS R8, [R8+0x1c00] ;  /* 0x001c000008087984 */ /* 0x000fe80000000800 */
[----:B------:R-:W-:Y:S04]  /*0b40*/  LDS R6, [R6+0x2000] ;  /* 0x0020000006067984 */ /* 0x000fe80000000800 */
[----:B------:R-:W-:Y:S04]  /*0b50*/  LDS R4, [R4+0x2400] ;  /* 0x0024000004047984 */ /* 0x000fe80000000800 */
[----:B------:R2:W-:Y:S04]  /*0b60*/  LDS R0, [R27+0x2800] ;  /* 0x002800001b007984 */ /* 0x0005e80000000800 */
[----:B------:R3:W-:Y:S04]  /*0b70*/  LDS R32, [R29+0x2c00] ;  /* 0x002c00001d207984 */ /* 0x0007e80000000800 */
[----:B------:R4:W-:Y:S04]  /*0b80*/  LDS R34, [R31+0x3000] ;  /* 0x003000001f227984 */ /* 0x0009e80000000800 */
[----:B------:R5:W-:Y:S04]  /*0b90*/  LDS R36, [R33+0x3400] ;  /* 0x0034000021247984 */ /* 0x000be80000000800 */
[----:B------:R-:W-:Y:S04]  /*0ba0*/  LDS R38, [R37+0x3800] ;  /* 0x0038000025267984 */ /* 0x000fe80000000800 */
[----:B------:R-:W-:Y:S01]  /*0bb0*/  LDS R40, [R39+0x3c00] ;  /* 0x003c000027287984 */ /* 0x000fe20000000800 */
[----:B------:R-:W-:Y:S01]  /*0bc0*/  BAR.SYNC.DEFER_BLOCKING 0x0 ;  /* 0x0000000000007b1d */ /* 0x000fe20000010000 */
[----:B0-----:R-:W-:Y:S01]  /*0bd0*/  IMAD.SHL.U32 R7, R15, 0x100, RZ ;  /* 0x000001000f077824 */ /* 0x001fe200078e00ff */
[----:B------:R-:W-:-:S04]  /*0be0*/  LOP3.LUT R24, R20, 0xf, R13, 0xf8, !PT ;  /* 0x0000000f14187812 */ /* 0x000fc800078ef80d */
[----:B-1----:R-:W-:Y:S02]  /*0bf0*/  LOP3.LUT R9, R7, 0x10, R12, 0xfe, !PT ;  /* 0x0000001007097812 */ /* 0x002fe400078efe0c */
[----:B------:R-:W-:Y:S02]  /*0c00*/  LOP3.LUT R13, R7, 0x30, R12, 0xfe, !PT ;  /* 0x00000030070d7812 */ /* 0x000fe400078efe0c */
[----:B------:R-:W-:Y:S02]  /*0c10*/  LOP3.LUT R17, R7, 0x50, R12, 0xfe, !PT ;  /* 0x0000005007117812 */ /* 0x000fe400078efe0c */
[----:B------:R-:W-:Y:S02]  /*0c20*/  LOP3.LUT R20, R7, 0x70, R12, 0xfe, !PT ;  /* 0x0000007007147812 */ /* 0x000fe400078efe0c */
[----:B------:R-:W-:Y:S02]  /*0c30*/  PRMT R25, R12, 0x6540, R15 ;  /* 0x000065400c197816 */ /* 0x000fe4000000000f */
[----:B------:R-:W-:-:S02]  /*0c40*/  LOP3.LUT R11, R7, 0x20, R12, 0xfe, !PT ;  /* 0x00000020070b7812 */ /* 0x000fc400078efe0c */
[----:B------:R-:W-:Y:S02]  /*0c50*/  LOP3.LUT R15, R7, 0x40, R12, 0xfe, !PT ;  /* 0x00000040070f7812 */ /* 0x000fe400078efe0c */
[----:B------:R-:W-:Y:S02]  /*0c60*/  LOP3.LUT R19, R7, 0x60, R12, 0xfe, !PT ;  /* 0x0000006007137812 */ /* 0x000fe400078efe0c */
[----:B------:R-:W-:Y:S02]  /*0c70*/  LOP3.LUT R23, R7, 0xa0, R12, 0xfe, !PT ;  /* 0x000000a007177812 */ /* 0x000fe400078efe0c */
[----:B------:R-:W-:Y:S02]  /*0c80*/  LOP3.LUT R53, R7, 0xb0, R12, 0xfe, !PT ;  /* 0x000000b007357812 */ /* 0x000fe400078efe0c */
[----:B--2---:R-:W-:Y:S02]  /*0c90*/  LOP3.LUT R27, R7, 0xc0, R12, 0xfe, !PT ;  /* 0x000000c0071b7812 */ /* 0x004fe400078efe0c */
[----:B---3--:R-:W-:-:S02]  /*0ca0*/  LOP3.LUT R29, R7, 0xd0, R12, 0xfe, !PT ;  /* 0x000000d0071d7812 */ /* 0x008fc400078efe0c */
[----:B----4-:R-:W-:Y:S02]  /*0cb0*/  LOP3.LUT R31, R7, 0xe0, R12, 0xfe, !PT ;  /* 0x000000e0071f7812 */ /* 0x010fe400078efe0c */
[----:B-----5:R-:W-:Y:S01]  /*0cc0*/  LOP3.LUT R33, R7, 0xf0, R12, 0xfe, !PT ;  /* 0x000000f007217812 */ /* 0x020fe200078efe0c */
[----:B------:R0:W-:Y:S01]  /*0cd0*/  STS [R22], R5 ;  /* 0x0000000516007388 */ /* 0x0001e20000000800 */
[----:B------:R-:W-:Y:S01]  /*0ce0*/  BAR.SYNC.DEFER_BLOCKING 0x0 ;  /* 0x0000000000007b1d */ /* 0x000fe20000010000 */
[----:B0-----:R-:W-:-:S05]  /*0cf0*/  IMAD R5, R9, 0x9, R24 ;  /* 0x0000000909057824 */ /* 0x001fca00078e0218 */
[----:B------:R0:W1:Y:S01]  /*0d00*/  LDS R26, [R21] ;  /* 0x00000000151a7984 */ /* 0x0000620000000800 */
[--C-:B------:R-:W-:Y:S01]  /*0d10*/  IMAD R9, R13, 0x9, R24.reuse ;  /* 0x000000090d097824 */ /* 0x100fe200078e0218 */
[----:B------:R-:W-:Y:S01]  /*0d20*/  LOP3.LUT R22, R7, 0x90, R12, 0xfe, !PT ;  /* 0x0000009007167812 */ /* 0x000fe200078efe0c */
[--C-:B------:R-:W-:Y:S02]  /*0d30*/  IMAD R13, R17, 0x9, R24.reuse ;  /* 0x00000009110d7824 */ /* 0x100fe400078e0218 */
[--C-:B------:R-:W-:Y:S01]  /*0d40*/  IMAD R17, R20, 0x9, R24.reuse ;  /* 0x0000000914117824 */ /* 0x100fe200078e0218 */
[----:B------:R-:W-:Y:S02]  /*0d50*/  LOP3.LUT R20, R12, 0x20, RZ, 0xfc, !PT ;  /* 0x000000200c147812 */ /* 0x000fe400078efcff */
[----:B0-----:R-:W-:Y:S01]  /*0d60*/  LOP3.LUT R21, R7, 0x80, R12, 0xfe, !PT ;  /* 0x0000008007157812 */ /* 0x001fe200078efe0c */
[--C-:B------:R-:W-:Y:S02]  /*0d70*/  IMAD R7, R11, 0x9, R24.reuse ;  /* 0x000000090b077824 */ /* 0x100fe400078e0218 */
[----:B------:R-:W-:-:S02]  /*0d80*/  IMAD R11, R15, 0x9, R24 ;  /* 0x000000090f0b7824 */ /* 0x000fc400078e0218 */
[--C-:B------:R-:W-:Y:S01]  /*0d90*/  IMAD R15, R19, 0x9, R24.reuse ;  /* 0x00000009130f7824 */ /* 0x100fe200078e0218 */
[----:B------:R-:W-:Y:S01]  /*0da0*/  LEA R37, R20, UR4, 0x3 ;  /* 0x0000000414257c11 */ /* 0x000fe2000f8e18ff */
[--C-:B------:R-:W-:Y:S01]  /*0db0*/  IMAD R19, R21, 0x9, R24.reuse ;  /* 0x0000000915137824 */ /* 0x100fe200078e0218 */
[----:B------:R-:W-:Y:S01]  /*0dc0*/  LOP3.LUT R20, R12, 0x40, RZ, 0xfc, !PT ;  /* 0x000000400c147812 */ /* 0x000fe200078efcff */
[--C-:B------:R-:W-:Y:S01]  /*0dd0*/  IMAD R21, R22, 0x9, R24.reuse ;  /* 0x0000000916157824 */ /* 0x100fe200078e0218 */
[----:B------:R-:W-:Y:S02]  /*0de0*/  LOP3.LUT R22, R12, 0x30, RZ, 0xfc, !PT ;  /* 0x000000300c167812 */ /* 0x000fe400078efcff */
[----:B------:R-:W-:Y:S01]  /*0df0*/  LEA R20, R20, UR4, 0x3 ;  /* 0x0000000414147c11 */ /* 0x000fe2000f8e18ff */
[--C-:B------:R-:W-:Y:S01]  /*0e00*/  IMAD R25, R25, 0x9, R24.reuse ;  /* 0x0000000919197824 */ /* 0x100fe200078e0218 */
[----:B------:R-:W-:Y:S01]  /*0e10*/  LEA R39, R22, UR4, 0x3 ;  /* 0x0000000416277c11 */ /* 0x000fe2000f8e18ff */
[--C-:B------:R-:W-:Y:S01]  /*0e20*/  IMAD R23, R23, 0x9, R24.reuse ;  /* 0x0000000917177824 */ /* 0x100fe200078e0218 */
[----:B------:R-:W-:Y:S01]  /*0e30*/  ISETP.GE.AND P0, PT, R24, 0x9, PT ;  /* 0x000000091800780c */ /* 0x000fe20003f06270 */
[--C-:B------:R-:W-:Y:S01]  /*0e40*/  IMAD R53, R53, 0x9, R24.reuse ;  /* 0x0000000935357824 */ /* 0x100fe200078e0218 */
[----:B------:R-:W-:Y:S01]  /*0e50*/  LDS R20, [R20] ;  /* 0x0000000014147984 */ /* 0x000fe20000000800 */
[----:B------:R-:W-:-:S02]  /*0e60*/  IMAD R27, R27, 0x9, R24 ;  /* 0x000000091b1b7824 */ /* 0x000fc400078e0218 */
[--C-:B------:R-:W-:Y:S01]  /*0e70*/  IMAD R29, R29, 0x9, R24.reuse ;  /* 0x000000091d1d7824 */ /* 0x100fe200078e0218 */
[----:B------:R-:W0:Y:S01]  /*0e80*/  LDS R39, [R39] ;  /* 0x0000000027277984 */ /* 0x000e220000000800 */
[--C-:B------:R-:W-:Y:S02]  /*0e90*/  IMAD R31, R31, 0x9, R24.reuse ;  /* 0x000000091f1f7824 */ /* 0x100fe400078e0218 */
[----:B------:R-:W-:Y:S01]  /*0ea0*/  IMAD R33, R33, 0x9, R24 ;  /* 0x0000000921217824 */ /* 0x000fe200078e0218 */
[----:B------:R-:W-:Y:S01]  /*0eb0*/  LOP3.LUT R24, R12, 0x50, RZ, 0xfc, !PT ;  /* 0x000000500c187812 */ /* 0x000fe200078efcff */
[----:B------:R-:W2:Y:S03]  /*0ec0*/  LDS R37, [R37] ;  /* 0x0000000025257984 */ /* 0x000ea60000000800 */
[----:B------:R-:W-:Y:S02]  /*0ed0*/  LEA R41, R24, UR4, 0x3 ;  /* 0x0000000418297c11 */ /* 0x000fe4000f8e18ff */
[C---:B-1----:R-:W-:Y:S01]  /*0ee0*/  FSETP.GEU.AND P5, PT, R35.reuse, -R26, PT ;  /* 0x8000001a2300720b */ /* 0x042fe20003fae000 */
[----:B------:R-:W-:Y:S01]  /*0ef0*/  FADD R35, R35, R26 ;  /* 0x0000001a23237221 */ /* 0x000fe20000000000 */
[----:B------:R-:W-:-:S02]  /*0f00*/  LOP3.LUT R26, R12, 0x60, RZ, 0xfc, !PT ;  /* 0x000000600c1a7812 */ /* 0x000fc400078efcff */
[C---:B------:R-:W-:Y:S01]  /*0f10*/  LOP3.LUT R24, R12.reuse, 0x80, RZ, 0xfc, !PT ;  /* 0x000000800c187812 */ /* 0x040fe200078efcff */
[----:B------:R-:W-:Y:S01]  /*0f20*/  LDS R41, [R41] ;  /* 0x0000000029297984 */ /* 0x000fe20000000800 */
[----:B------:R-:W-:Y:S02]  /*0f30*/  LEA R45, R12, UR4, 0x3 ;  /* 0x000000040c2d7c11 */ /* 0x000fe4000f8e18ff */
[----:B------:R-:W-:Y:S02]  /*0f40*/  LEA R43, R26, UR4, 0x3 ;  /* 0x000000041a2b7c11 */ /* 0x000fe4000f8e18ff */
[----:B------:R-:W-:Y:S02]  /*0f50*/  LEA R49, R24, UR4, 0x3 ;  /* 0x0000000418317c11 */ /* 0x000fe4000f8e18ff */
[C---:B------:R-:W-:Y:S01]  /*0f60*/  LOP3.LUT R22, R12.reuse, 0x70, RZ, 0xfc, !PT ;  /* 0x000000700c167812 */ /* 0x040fe200078efcff */
[----:B------:R-:W1:Y:S01]  /*0f70*/  LDS R45, [R45] ;  /* 0x000000002d2d7984 */ /* 0x000e620000000800 */
[----:B------:R-:W-:-:S02]  /*0f80*/  LOP3.LUT R26, R12, 0x90, RZ, 0xfc, !PT ;  /* 0x000000900c1a7812 */ /* 0x000fc400078efcff */
[----:B------:R-:W-:Y:S01]  /*0f90*/  LOP3.LUT R24, R12, 0xb0, RZ, 0xfc, !PT ;  /* 0x000000b00c187812 */ /* 0x000fe200078efcff */
[----:B------:R-:W3:Y:S01]  /*0fa0*/  LDS R49, [R49] ;  /* 0x0000000031317984 */ /* 0x000ee20000000800 */
[----:B------:R-:W-:Y:S02]  /*0fb0*/  LEA R47, R22, UR4, 0x3 ;  /* 0x00000004162f7c11 */ /* 0x000fe4000f8e18ff */
[----:B------:R-:W-:Y:S01]  /*0fc0*/  LEA R57, R26, UR4, 0x3 ;  /* 0x000000041a397c11 */ /* 0x000fe2000f8e18ff */
[----:B------:R-:W-:Y:S01]  /*0fd0*/  LDS R43, [R43] ;  /* 0x000000002b2b7984 */ /* 0x000fe20000000800 */
[----:B------:R-:W-:Y:S02]  /*0fe0*/  LEA R28, R24, UR4, 0x3 ;  /* 0x00000004181c7c11 */ /* 0x000fe4000f8e18ff */
[C---:B------:R-:W-:Y:S01]  /*0ff0*/  LOP3.LUT R22, R12.reuse, 0xa0, RZ, 0xfc, !PT ;  /* 0x000000a00c167812 */ /* 0x040fe200078efcff */
[----:B------:R-:W-:Y:S01]  /*1000*/  LDS R47, [R47] ;  /* 0x000000002f2f7984 */ /* 0x000fe20000000800 */
[----:B------:R-:W-:-:S02]  /*1010*/  LOP3.LUT R24, R12, 0xe0, RZ, 0xfc, !PT ;  /* 0x000000e00c187812 */ /* 0x000fc400078efcff */
[----:B------:R-:W-:Y:S01]  /*1020*/  LEA R59, R22, UR4, 0x3 ;  /* 0x00000004163b7c11 */ /* 0x000fe2000f8e18ff */
[----:B------:R-:W4:Y:S01]  /*1030*/  LDS R57, [R57] ;  /* 0x0000000039397984 */ /* 0x000f220000000800 */
[----:B------:R-:W-:Y:S02]  /*1040*/  LEA R24, R24, UR4, 0x3 ;  /* 0x0000000418187c11 */ /* 0x000fe4000f8e18ff */
[C---:B------:R-:W-:Y:S02]  /*1050*/  LOP3.LUT R22, R12.reuse, 0xd0, RZ, 0xfc, !PT ;  /* 0x000000d00c167812 */ /* 0x040fe400078efcff */
[----:B------:R-:W-:Y:S01]  /*1060*/  LOP3.LUT R26, R12, 0xc0, RZ, 0xfc, !PT ;  /* 0x000000c00c1a7812 */ /* 0x000fe200078efcff */
[----:B------:R-:W5:Y:S01]  /*1070*/  LDS R51, [R24] ;  /* 0x0000000018337984 */ /* 0x000f620000000800 */
[----:B------:R-:W-:Y:S02]  /*1080*/  LEA R30, R22, UR4, 0x3 ;  /* 0x00000004161e7c11 */ /* 0x000fe4000f8e18ff */
[----:B------:R-:W-:Y:S01]  /*1090*/  LEA R61, R26, UR4, 0x3 ;  /* 0x000000041a3d7c11 */ /* 0x000fe2000f8e18ff */
[----:B------:R-:W-:Y:S01]  /*10a0*/  LDS R59, [R59] ;  /* 0x000000003b3b7984 */ /* 0x000fe20000000800 */
[----:B------:R-:W-:-:S03]  /*10b0*/  LOP3.LUT R26, R12, 0xf0, RZ, 0xfc, !PT ;  /* 0x000000f00c1a7812 */ /* 0x000fc600078efcff */
[----:B------:R-:W5:Y:S04]  /*10c0*/  LDS R12, [R30] ;  /* 0x000000001e0c7984 */ /* 0x000f680000000800 */
[----:B------:R-:W5:Y:S04]  /*10d0*/  LDS R22, [R28] ;  /* 0x000000001c167984 */ /* 0x000f680000000800 */
[----:B------:R-:W5:Y:S01]  /*10e0*/  LDS R61, [R61] ;  /* 0x000000003d3d7984 */ /* 0x000f620000000800 */
[----:B------:R-:W-:Y:S02]  /*10f0*/  LEA R26, R26, UR4, 0x3 ;  /* 0x000000041a1a7c11 */ /* 0x000fe4000f8e18ff */
[C---:B0-----:R-:W-:Y:S01]  /*1100*/  FSETP.GEU.AND P2, PT, R2.reuse, -R39, PT ;  /* 0x800000270200720b */ /* 0x041fe20003f4e000 */
[----:B------:R-:W-:Y:S01]  /*1110*/  FADD R39, R2, R39 ;  /* 0x0000002702277221 */ /* 0x000fe20000000000 */
[C---:B------:R-:W-:Y:S01]  /*1120*/  FSETP.GEU.AND P1, PT, R3.reuse, -R20, PT ;  /* 0x800000140300720b */ /* 0x040fe20003f2e000 */
[----:B------:R-:W-:Y:S01]  /*1130*/  FADD R20, R3, R20 ;  /* 0x0000001403147221 */ /* 0x000fe20000000000 */
[----:B------:R0:W5:Y:S01]  /*1140*/  LDS R55, [R26] ;  /* 0x000000001a377984 */ /* 0x0001620000000800 */
[----:B------:R-:W5:Y:S01]  /*1150*/  LDC.64 R2, c[0x0][0x220] ;  /* 0x00008800ff027b82 */ /* 0x000f620000000a00 */
[C---:B--2---:R-:W-:Y:S01]  /*1160*/  FSETP.GEU.AND P3, PT, R18.reuse, -R37, PT ;  /* 0x800000251200720b */ /* 0x044fe20003f6e000 */
[----:B------:R-:W-:Y:S01]  /*1170*/  FADD R37, R18, R37 ;  /* 0x0000002512257221 */ /* 0x000fe20000000000 */
[C---:B-1----:R-:W-:Y:S01]  /*1180*/  FSETP.GEU.AND P4, PT, R16.reuse, -R45, PT ;  /* 0x8000002d1000720b */ /* 0x042fe20003f8e000 */
[----:B------:R-:W-:-:S03]  /*1190*/  FADD R16, R16, R45 ;  /* 0x0000002d10107221 */ /* 0x000fc60000000000 */
[----:B------:R-:W-:Y:S02]  /*11a0*/  FSEL R37, R37, RZ, P3 ;  /* 0x000000ff25257208 */ /* 0x000fe40001800000 */
[C---:B---3--:R-:W-:Y:S01]  /*11b0*/  FSETP.GEU.AND P3, PT, R6.reuse, -R49, PT ;  /* 0x800000310600720b */ /* 0x048fe20003f6e000 */
[----:B------:R-:W-:Y:S01]  /*11c0*/  FADD R49, R6, R49 ;  /* 0x0000003106317221 */ /* 0x000fe20000000000 */
[----:B------:R-:W-:Y:S02]  /*11d0*/  FSEL R39, R39, RZ, P2 ;  /* 0x000000ff27277208 */ /* 0x000fe40001000000 */
[C---:B----4-:R-:W-:Y:S01]  /*11e0*/  FSETP.GEU.AND P2, PT, R4.reuse, -R57, PT ;  /* 0x800000390400720b */ /* 0x050fe20003f4e000 */
[----:B------:R-:W-:Y:S01]  /*11f0*/  FADD R4, R4, R57 ;  /* 0x0000003904047221 */ /* 0x000fe20000000000 */
[----:B0-----:R-:W-:Y:S02]  /*1200*/  FSEL R26, R16, RZ, P4 ;  /* 0x000000ff101a7208 */ /* 0x001fe40002000000 */
[C---:B------:R-:W-:Y:S01]  /*1210*/  FSETP.GEU.AND P4, PT, R8.reuse, -R47, PT ;  /* 0x8000002f0800720b */ /* 0x040fe20003f8e000 */
[----:B------:R-:W-:Y:S01]  /*1220*/  FADD R47, R8, R47 ;  /* 0x0000002f082f7221 */ /* 0x000fe20000000000 */
[----:B------:R-:W-:-:S02]  /*1230*/  FSEL R49, R49, RZ, P3 ;  /* 0x000000ff31317208 */ /* 0x000fc40001800000 */
[C---:B------:R-:W-:Y:S01]  /*1240*/  FSETP.GEU.AND P6, PT, R14.reuse, -R41, PT ;  /* 0x800000290e00720b */ /* 0x040fe20003fce000 */
[----:B------:R-:W-:Y:S01]  /*1250*/  FADD R14, R14, R41 ;  /* 0x000000290e0e7221 */ /* 0x000fe20000000000 */
[C---:B-----5:R-:W-:Y:S01]  /*1260*/  FSETP.GEU.AND P3, PT, R38.reuse, -R51, PT ;  /* 0x800000332600720b */ /* 0x060fe20003f6e000 */
[----:B------:R-:W-:Y:S01]  /*1270*/  FADD R38, R38, R51 ;  /* 0x0000003326267221 */ /* 0x000fe20000000000 */
[----:B------:R-:W-:Y:S01]  /*1280*/  FSEL R35, R35, RZ, P5 ;  /* 0x000000ff23237208 */ /* 0x000fe20002800000 */
[----:B------:R-:W-:Y:S01]  /*1290*/  FADD R45, R10, R43 ;  /* 0x0000002b0a2d7221 */ /* 0x000fe20000000000 */
[--C-:B------:R-:W-:Y:S01]  /*12a0*/  IMAD.WIDE R24, R25, 0x4, R2.reuse ;  /* 0x0000000419187825 */ /* 0x100fe200078e0202 */
[----:B------:R-:W-:Y:S02]  /*12b0*/  FSEL R51, R4, RZ, P2 ;  /* 0x000000ff04337208 */ /* 0x000fe40001000000 */
[----:B------:R-:W-:Y:S01]  /*12c0*/  FSETP.GEU.AND P5, PT, R10, -R43, PT ;  /* 0x8000002b0a00720b */ /* 0x000fe20003fae000 */
[----:B------:R-:W-:Y:S01]  /*12d0*/  IMAD.WIDE R4, R5, 0x4, R2 ;  /* 0x0000000405047825 */ /* 0x000fe200078e0202 */
[----:B------:R-:W-:-:S02]  /*12e0*/  FSEL R47, R47, RZ, P4 ;  /* 0x000000ff2f2f7208 */ /* 0x000fc40002000000 */
[----:B------:R-:W-:Y:S01]  /*12f0*/  FSEL R41, R20, RZ, P1 ;  /* 0x000000ff14297208 */ /* 0x000fe20000800000 */
[----:B------:R-:W-:Y:S01]  /*1300*/  IMAD.WIDE R6, R7, 0x4, R2 ;  /* 0x0000000407067825 */ /* 0x000fe200078e0202 */
[----:B------:R-:W-:-:S03]  /*1310*/  FSETP.GEU.AND P4, PT, R36, -R12, PT ;  /* 0x8000000c2400720b */ /* 0x000fc60003f8e000 */
[----:B------:R-:W-:Y:S01]  /*1320*/  FADD R36, R36, R12 ;  /* 0x0000000c24247221 */ /* 0x000fe20000000000 */
[----:B------:R-:W-:Y:S01]  /*1330*/  FSETP.GEU.AND P1, PT, R0, -R59, PT ;  /* 0x8000003b0000720b */ /* 0x000fe20003f2e000 */
[----:B------:R-:W-:Y:S01]  /*1340*/  IMAD.WIDE R8, R9, 0x4, R2 ;  /* 0x0000000409087825 */ /* 0x000fe200078e0202 */
[----:B------:R-:W-:-:S03]  /*1350*/  FSEL R43, R14, RZ, P6 ;  /* 0x000000ff0e2b7208 */ /* 0x000fc60003000000 */
[----:B------:R-:W-:Y:S01]  /*1360*/  FADD R0, R0, R59 ;  /* 0x0000003b00007221 */ /* 0x000fe20000000000 */
[C---:B------:R-:W-:Y:S01]  /*1370*/  FSETP.GEU.AND P6, PT, R32.reuse, -R22, PT ;  /* 0x800000162000720b */ /* 0x040fe20003fce000 */
[----:B------:R-:W-:Y:S01]  /*1380*/  IMAD.WIDE R10, R11, 0x4, R2 ;  /* 0x000000040b0a7825 */ /* 0x000fe200078e0202 */
[----:B------:R-:W-:Y:S01]  /*1390*/  FSEL R45, R45, RZ, P5 ;  /* 0x000000ff2d2d7208 */ /* 0x000fe20002800000 */
[----:B------:R0:W-:Y:S02]  /*13a0*/  @!P0 STG.E desc[UR6][R24.64], R26 ;  /* 0x0000001a18008986 */ /* 0x0001e4000c101906 */
[----:B------:R-:W-:Y:S01]  /*13b0*/  FADD R32, R32, R22 ;  /* 0x0000001620207221 */ /* 0x000fe20000000000 */
[----:B------:R-:W-:Y:S01]  /*13c0*/  IMAD.WIDE R12, R13, 0x4, R2 ;  /* 0x000000040d0c7825 */ /* 0x000fe200078e0202 */
[C---:B------:R-:W-:Y:S01]  /*13d0*/  FSETP.GEU.AND P5, PT, R34.reuse, -R61, PT ;  /* 0x8000003d2200720b */ /* 0x040fe20003fae000 */
[----:B------:R1:W-:Y:S02]  /*13e0*/  @!P0 STG.E desc[UR6][R4.64], R35 ;  /* 0x0000002304008986 */ /* 0x0003e4000c101906 */
[----:B------:R-:W-:Y:S01]  /*13f0*/  FADD R34, R34, R61 ;  /* 0x0000003d22227221 */ /* 0x000fe20000000000 */
[--C-:B------:R-:W-:Y:S01]  /*1400*/  IMAD.WIDE R14, R15, 0x4, R2.reuse ;  /* 0x000000040f0e7825 */ /* 0x100fe200078e0202 */
[----:B------:R2:W-:Y:S03]  /*1410*/  @!P0 STG.E desc[UR6][R6.64], R37 ;  /* 0x0000002506008986 */ /* 0x0005e6000c101906 */
[--C-:B------:R-:W-:Y:S01]  /*1420*/  IMAD.WIDE R16, R17, 0x4, R2.reuse ;  /* 0x0000000411107825 */ /* 0x100fe200078e0202 */
[----:B------:R3:W-:Y:S03]  /*1430*/  @!P0 STG.E desc[UR6][R8.64], R39 ;  /* 0x0000002708008986 */ /* 0x0007e6000c101906 */
[--C-:B------:R-:W-:Y:S01]  /*1440*/  IMAD.WIDE R18, R19, 0x4, R2.reuse ;  /* 0x0000000413127825 */ /* 0x100fe200078e0202 */
[----:B------:R3:W-:Y:S03]  /*1450*/  @!P0 STG.E desc[UR6][R10.64], R41 ;  /* 0x000000290a008986 */ /* 0x0007e6000c101906 */
[--C-:B------:R-:W-:Y:S01]  /*1460*/  IMAD.WIDE R20, R21, 0x4, R2.reuse ;  /* 0x0000000415147825 */ /* 0x100fe200078e0202 */
[----:B------:R3:W-:Y:S03]  /*1470*/  @!P0 STG.E desc[UR6][R12.64], R43 ;  /* 0x0000002b0c008986 */ /* 0x0007e6000c101906 */
[----:B------:R-:W-:-:S04]  /*1480*/  IMAD.WIDE R22, R23, 0x4, R2 ;  /* 0x0000000417167825 */ /* 0x000fc800078e0202 */
[--C-:B0-----:R-:W-:Y:S01]  /*1490*/  IMAD.WIDE R24, R53, 0x4, R2.reuse ;  /* 0x0000000435187825 */ /* 0x101fe200078e0202 */
[----:B------:R3:W-:Y:S03]  /*14a0*/  @!P0 STG.E desc[UR6][R14.64], R45 ;  /* 0x0000002d0e008986 */ /* 0x0007e6000c101906 */
[----:B------:R-:W-:Y:S01]  /*14b0*/  IMAD.WIDE R26, R27, 0x4, R2 ;  /* 0x000000041b1a7825 */ /* 0x000fe200078e0202 */
[----:B------:R-:W-:-:S03]  /*14c0*/  FSEL R53, R32, RZ, P6 ;  /* 0x000000ff20357208 */ /* 0x000fc60003000000 */
[----:B------:R-:W-:-:S04]  /*14d0*/  IMAD.WIDE R28, R29, 0x4, R2 ;  /* 0x000000041d1c7825 */ /* 0x000fc800078e0202 */
[--C-:B------:R-:W-:Y:S01]  /*14e0*/  IMAD.WIDE R30, R31, 0x4, R2.reuse ;  /* 0x000000041f1e7825 */ /* 0x100fe200078e0202 */
[----:B------:R3:W-:Y:S03]  /*14f0*/  @!P0 STG.E desc[UR6][R16.64], R47 ;  /* 0x0000002f10008986 */ /* 0x0007e6000c101906 */
[----:B------:R-:W-:Y:S01]  /*1500*/  IMAD.WIDE R2, R33, 0x4, R2 ;  /* 0x0000000421027825 */ /* 0x000fe200078e0202 */
[----:B------:R-:W-:Y:S01]  /*1510*/  FSEL R33, R0, RZ, P1 ;  /* 0x000000ff00217208 */ /* 0x000fe20000800000 */
[----:B------:R3:W-:Y:S01]  /*1520*/  @!P0 STG.E desc[UR6][R18.64], R49 ;  /* 0x0000003112008986 */ /* 0x0007e2000c101906 */
[----:B-1----:R-:W-:Y:S02]  /*1530*/  FSEL R35, R34, RZ, P5 ;  /* 0x000000ff22237208 */ /* 0x002fe40002800000 */
[----:B--2---:R-:W-:Y:S01]  /*1540*/  FSEL R37, R36, RZ, P4 ;  /* 0x000000ff24257208 */ /* 0x004fe20002000000 */
[----:B------:R3:W-:Y:S01]  /*1550*/  @!P0 STG.E desc[UR6][R20.64], R51 ;  /* 0x0000003314008986 */ /* 0x0007e2000c101906 */
[----:B------:R-:W-:-:S02]  /*1560*/  FSEL R5, R38, RZ, P3 ;  /* 0x000000ff26057208 */ /* 0x000fc40001800000 */
[C---:B------:R-:W-:Y:S01]  /*1570*/  FSETP.GEU.AND P2, PT, R40.reuse, -R55, PT ;  /* 0x800000372800720b */ /* 0x040fe20003f4e000 */
[----:B------:R3:W-:Y:S01]  /*1580*/  @!P0 STG.E desc[UR6][R22.64], R33 ;  /* 0x0000002116008986 */ /* 0x0007e2000c101906 */
[----:B------:R-:W-:-:S03]  /*1590*/  FADD R40, R40, R55 ;  /* 0x0000003728287221 */ /* 0x000fc60000000000 */
[----:B------:R3:W-:Y:S04]  /*15a0*/  @!P0 STG.E desc[UR6][R24.64], R53 ;  /* 0x0000003518008986 */ /* 0x0007e8000c101906 */
[----:B------:R3:W-:Y:S04]  /*15b0*/  @!P0 STG.E desc[UR6][R26.64], R35 ;  /* 0x000000231a008986 */ /* 0x0007e8000c101906 */
[----:B------:R3:W-:Y:S01]  /*15c0*/  @!P0 STG.E desc[UR6][R28.64], R37 ;  /* 0x000000251c008986 */ /* 0x0007e2000c101906 */
[----:B------:R-:W-:-:S03]  /*15d0*/  FSEL R7, R40, RZ, P2 ;  /* 0x000000ff28077208 */ /* 0x000fc60001000000 */
[----:B------:R3:W-:Y:S01]  /*15e0*/  @!P0 STG.E desc[UR6][R30.64], R5 ;  /* 0x000000051e008986 */ /* 0x0007e2000c101906 */
[----:B------:R-:W-:Y:S05]  /*15f0*/  @P0 EXIT ;  /* 0x000000000000094d */ /* 0x000fea0003800000 */
[----:B------:R-:W-:Y:S01]  /*1600*/  STG.E desc[UR6][R2.64], R7 ;  /* 0x0000000702007986 */ /* 0x000fe2000c101906 */
[----:B------:R-:W-:Y:S05]  /*1610*/  EXIT ;  /* 0x000000000000794d */ /* 0x000fea0003800000 */
.L_x_0:
[----:B------:R-:W-:-:S00]  /*1620*/  BRA `(.L_x_0) ;  /* 0xfffffffc00fc7947 */ /* 0x000fc0000383ffff */
[----:B------:R-:W-:-:S00]  /*1630*/  NOP ;  /* 0x0000000000007918 */ /* 0x000fc00000000000 */
        /* <DEDUP_REMOVED lines=12> */
.L_x_1:


//--------------------- .nv.shared.triton_poi_fused_convolution_relu_12 --------------------------
	.section	.nv.shared.triton_poi_fused_convolution_relu_12,"aw",@nobits
	.sectionflags	@""
	.align	16
	.zero		1024


//--------------------- .nv.constant0.triton_poi_fused_convolution_relu_12 --------------------------
	.section	.nv.constant0.triton_poi_fused_convolution_relu_12,"a",@progbits
	.sectionflags	@""
	.align	4
.nv.constant0.triton_poi_fused_convolution_relu_12:
	.zero		560
